//
// Generated by NVIDIA NVVM Compiler
//
// Compiler Build ID: CL-36424714
// Cuda compilation tools, release 13.0, V13.0.88
// Based on NVVM 20.0.0
//

.version 9.0
.target sm_100
.address_size 64

	// .globl	_Z6warmupPfS_ii

.visible .entry _Z6warmupPfS_ii(
	.param .u64 .ptr .align 1 _Z6warmupPfS_ii_param_0,
	.param .u64 .ptr .align 1 _Z6warmupPfS_ii_param_1,
	.param .u32 _Z6warmupPfS_ii_param_2,
	.param .u32 _Z6warmupPfS_ii_param_3
)
{
	.reg .pred 	%p<4>;
	.reg .b32 	%r<14>;
	.reg .b32 	%f<2>;
	.reg .b64 	%rd<8>;

	ld.param.u64 	%rd1, [_Z6warmupPfS_ii_param_0];
	ld.param.u64 	%rd2, [_Z6warmupPfS_ii_param_1];
	ld.param.u32 	%r3, [_Z6warmupPfS_ii_param_2];
	ld.param.u32 	%r4, [_Z6warmupPfS_ii_param_3];
	mov.u32 	%r6, %ctaid.x;
	mov.u32 	%r7, %ntid.x;
	mov.u32 	%r8, %tid.x;
	mad.lo.s32 	%r1, %r6, %r7, %r8;
	mov.u32 	%r9, %ctaid.y;
	mov.u32 	%r10, %ntid.y;
	mov.u32 	%r11, %tid.y;
	mad.lo.s32 	%r12, %r9, %r10, %r11;
	setp.ge.s32 	%p1, %r1, %r3;
	setp.ge.s32 	%p2, %r12, %r4;
	or.pred  	%p3, %p1, %p2;
	@%p3 bra 	$L__BB0_2;
	cvta.to.global.u64 	%rd3, %rd2;
	cvta.to.global.u64 	%rd4, %rd1;
	mad.lo.s32 	%r13, %r3, %r12, %r1;
	mul.wide.s32 	%rd5, %r13, 4;
	add.s64 	%rd6, %rd3, %rd5;
	ld.global.f32 	%f1, [%rd6];
	add.s64 	%rd7, %rd4, %rd5;
	st.global.f32 	[%rd7], %f1;
$L__BB0_2:
	ret;

}
	// .globl	_Z9copybyRowPfS_ii
.visible .entry _Z9copybyRowPfS_ii(
	.param .u64 .ptr .align 1 _Z9copybyRowPfS_ii_param_0,
	.param .u64 .ptr .align 1 _Z9copybyRowPfS_ii_param_1,
	.param .u32 _Z9copybyRowPfS_ii_param_2,
	.param .u32 _Z9copybyRowPfS_ii_param_3
)
{
	.reg .pred 	%p<4>;
	.reg .b32 	%r<14>;
	.reg .b32 	%f<2>;
	.reg .b64 	%rd<8>;

	ld.param.u64 	%rd1, [_Z9copybyRowPfS_ii_param_0];
	ld.param.u64 	%rd2, [_Z9copybyRowPfS_ii_param_1];
	ld.param.u32 	%r3, [_Z9copybyRowPfS_ii_param_2];
	ld.param.u32 	%r4, [_Z9copybyRowPfS_ii_param_3];
	mov.u32 	%r6, %ctaid.x;
	mov.u32 	%r7, %ntid.x;
	mov.u32 	%r8, %tid.x;
	mad.lo.s32 	%r1, %r6, %r7, %r8;
	mov.u32 	%r9, %ctaid.y;
	mov.u32 	%r10, %ntid.y;
	mov.u32 	%r11, %tid.y;
	mad.lo.s32 	%r12, %r9, %r10, %r11;
	setp.ge.s32 	%p1, %r1, %r3;
	setp.ge.s32 	%p2, %r12, %r4;
	or.pred  	%p3, %p1, %p2;
	@%p3 bra 	$L__BB1_2;
	cvta.to.global.u64 	%rd3, %rd2;
	cvta.to.global.u64 	%rd4, %rd1;
	mad.lo.s32 	%r13, %r3, %r12, %r1;
	mul.wide.s32 	%rd5, %r13, 4;
	add.s64 	%rd6, %rd3, %rd5;
	ld.global.f32 	%f1, [%rd6];
	add.s64 	%rd7, %rd4, %rd5;
	st.global.f32 	[%rd7], %f1;
$L__BB1_2:
	ret;

}
	// .globl	_Z9copybyColPfS_ii
.visible .entry _Z9copybyColPfS_ii(
	.param .u64 .ptr .align 1 _Z9copybyColPfS_ii_param_0,
	.param .u64 .ptr .align 1 _Z9copybyColPfS_ii_param_1,
	.param .u32 _Z9copybyColPfS_ii_param_2,
	.param .u32 _Z9copybyColPfS_ii_param_3
)
{
	.reg .pred 	%p<4>;
	.reg .b32 	%r<14>;
	.reg .b32 	%f<2>;
	.reg .b64 	%rd<8>;

	ld.param.u64 	%rd1, [_Z9copybyColPfS_ii_param_0];
	ld.param.u64 	%rd2, [_Z9copybyColPfS_ii_param_1];
	ld.param.u32 	%r4, [_Z9copybyColPfS_ii_param_2];
	ld.param.u32 	%r5, [_Z9copybyColPfS_ii_param_3];
	mov.u32 	%r6, %ctaid.x;
	mov.u32 	%r7, %ntid.x;
	mov.u32 	%r8, %tid.x;
	mad.lo.s32 	%r1, %r6, %r7, %r8;
	mov.u32 	%r9, %ctaid.y;
	mov.u32 	%r10, %ntid.y;
	mov.u32 	%r11, %tid.y;
	mad.lo.s32 	%r12, %r9, %r10, %r11;
	setp.ge.s32 	%p1, %r1, %r4;
	setp.ge.s32 	%p2, %r12, %r5;
	or.pred  	%p3, %p1, %p2;
	@%p3 bra 	$L__BB2_2;
	cvta.to.global.u64 	%rd3, %rd2;
	cvta.to.global.u64 	%rd4, %rd1;
	mad.lo.s32 	%r13, %r5, %r1, %r12;
	mul.wide.s32 	%rd5, %r13, 4;
	add.s64 	%rd6, %rd3, %rd5;
	ld.global.f32 	%f1, [%rd6];
	add.s64 	%rd7, %rd4, %rd5;
	st.global.f32 	[%rd7], %f1;
$L__BB2_2:
	ret;

}
	// .globl	_Z17transposeNaiveRowPfS_ii
.visible .entry _Z17transposeNaiveRowPfS_ii(
	.param .u64 .ptr .align 1 _Z17transposeNaiveRowPfS_ii_param_0,
	.param .u64 .ptr .align 1 _Z17transposeNaiveRowPfS_ii_param_1,
	.param .u32 _Z17transposeNaiveRowPfS_ii_param_2,
	.param .u32 _Z17transposeNaiveRowPfS_ii_param_3
)
{
	.reg .pred 	%p<4>;
	.reg .b32 	%r<15>;
	.reg .b32 	%f<2>;
	.reg .b64 	%rd<9>;

	ld.param.u64 	%rd1, [_Z17transposeNaiveRowPfS_ii_param_0];
	ld.param.u64 	%rd2, [_Z17transposeNaiveRowPfS_ii_param_1];
	ld.param.u32 	%r3, [_Z17transposeNaiveRowPfS_ii_param_2];
	ld.param.u32 	%r5, [_Z17transposeNaiveRowPfS_ii_param_3];
	mov.u32 	%r6, %ctaid.x;
	mov.u32 	%r7, %ntid.x;
	mov.u32 	%r8, %tid.x;
	mad.lo.s32 	%r1, %r6, %r7, %r8;
	mov.u32 	%r9, %ctaid.y;
	mov.u32 	%r10, %ntid.y;
	mov.u32 	%r11, %tid.y;
	mad.lo.s32 	%r12, %r9, %r10, %r11;
	setp.ge.s32 	%p1, %r1, %r3;
	setp.ge.s32 	%p2, %r12, %r5;
	or.pred  	%p3, %p1, %p2;
	@%p3 bra 	$L__BB3_2;
	cvta.to.global.u64 	%rd3, %rd2;
	cvta.to.global.u64 	%rd4, %rd1;
	mad.lo.s32 	%r13, %r3, %r12, %r1;
	mul.wide.s32 	%rd5, %r13, 4;
	add.s64 	%rd6, %rd3, %rd5;
	ld.global.f32 	%f1, [%rd6];
	mad.lo.s32 	%r14, %r5, %r1, %r12;
	mul.wide.s32 	%rd7, %r14, 4;
	add.s64 	%rd8, %rd4, %rd7;
	st.global.f32 	[%rd8], %f1;
$L__BB3_2:
	ret;

}
	// .globl	_Z17transposeNaiveColPfS_ii
.visible .entry _Z17transposeNaiveColPfS_ii(
	.param .u64 .ptr .align 1 _Z17transposeNaiveColPfS_ii_param_0,
	.param .u64 .ptr .align 1 _Z17transposeNaiveColPfS_ii_param_1,
	.param .u32 _Z17transposeNaiveColPfS_ii_param_2,
	.param .u32 _Z17transposeNaiveColPfS_ii_param_3
)
{
	.reg .pred 	%p<4>;
	.reg .b32 	%r<15>;
	.reg .b32 	%f<2>;
	.reg .b64 	%rd<9>;

	ld.param.u64 	%rd1, [_Z17transposeNaiveColPfS_ii_param_0];
	ld.param.u64 	%rd2, [_Z17transposeNaiveColPfS_ii_param_1];
	ld.param.u32 	%r3, [_Z17transposeNaiveColPfS_ii_param_2];
	ld.param.u32 	%r5, [_Z17transposeNaiveColPfS_ii_param_3];
	mov.u32 	%r6, %ctaid.x;
	mov.u32 	%r7, %ntid.x;
	mov.u32 	%r8, %tid.x;
	mad.lo.s32 	%r1, %r6, %r7, %r8;
	mov.u32 	%r9, %ctaid.y;
	mov.u32 	%r10, %ntid.y;
	mov.u32 	%r11, %tid.y;
	mad.lo.s32 	%r12, %r9, %r10, %r11;
	setp.ge.s32 	%p1, %r1, %r3;
	setp.ge.s32 	%p2, %r12, %r5;
	or.pred  	%p3, %p1, %p2;
	@%p3 bra 	$L__BB4_2;
	cvta.to.global.u64 	%rd3, %rd2;
	cvta.to.global.u64 	%rd4, %rd1;
	mad.lo.s32 	%r13, %r5, %r1, %r12;
	mul.wide.s32 	%rd5, %r13, 4;
	add.s64 	%rd6, %rd3, %rd5;
	ld.global.f32 	%f1, [%rd6];
	mad.lo.s32 	%r14, %r3, %r12, %r1;
	mul.wide.s32 	%rd7, %r14, 4;
	add.s64 	%rd8, %rd4, %rd7;
	st.global.f32 	[%rd8], %f1;
$L__BB4_2:
	ret;

}


// ===== COMPILED SASS (sm_100) =====

	.target	sm_100

	.elftype	@"ET_EXEC"


//--------------------- .note.nv.tkinfo           --------------------------
	.section	.note.nv.tkinfo,"",@"SHT_NOTE"
	.sectionflags	@"SHF_NOTE_NV_TKINFO"
	.tkinfo
        /*0018*/ 	.word	0x00000002
        /*0030*/ 	.string	""
        /*0030*/ 	.string	"ptxas"
        /*0030*/ 	.string	"Cuda compilation tools, release 13.0, V13.0.88"
        /*0030*/ 	.string	"Build cuda_13.0.r13.0/compiler.36424714_0"
        /*0030*/ 	.string	"-arch sm_100 -m 64 "



//--------------------- .note.nv.cuinfo           --------------------------
	.section	.note.nv.cuinfo,"",@"SHT_NOTE"
	.sectionflags	@"SHF_NOTE_NV_CUINFO"
        /*0018*/ 	.short	0x0002
        /*001a*/ 	.short	0x0064
        /*001c*/ 	.short	0x0082
	.zero		2


//--------------------- .nv.info                  --------------------------
	.section	.nv.info,"",@"SHT_CUDA_INFO"
	.align	4


	//----- nvinfo : EIATTR_REGCOUNT
	.align		4
        /*0000*/ 	.byte	0x04, 0x2f
        /*0002*/ 	.short	(.L_1 - .L_0)
	.align		4
.L_0:
        /*0004*/ 	.word	index@(_Z6warmupPfS_ii)
        /*0008*/ 	.word	0x0000000a


	//----- nvinfo : EIATTR_FRAME_SIZE
	.align		4
.L_1:
        /*000c*/ 	.byte	0x04, 0x11
        /*000e*/ 	.short	(.L_3 - .L_2)
	.align		4
.L_2:
        /*0010*/ 	.word	index@(_Z6warmupPfS_ii)
        /*0014*/ 	.word	0x00000000


	//----- nvinfo : EIATTR_REGCOUNT
	.align		4
.L_3:
        /*0018*/ 	.byte	0x04, 0x2f
        /*001a*/ 	.short	(.L_5 - .L_4)
	.align		4
.L_4:
        /*001c*/ 	.word	index@(_Z9copybyRowPfS_ii)
        /*0020*/ 	.word	0x0000000a


	//----- nvinfo : EIATTR_FRAME_SIZE
	.align		4
.L_5:
        /*0024*/ 	.byte	0x04, 0x11
        /*0026*/ 	.short	(.L_7 - .L_6)
	.align		4
.L_6:
        /*0028*/ 	.word	index@(_Z9copybyRowPfS_ii)
        /*002c*/ 	.word	0x00000000


	//----- nvinfo : EIATTR_REGCOUNT
	.align		4
.L_7:
        /*0030*/ 	.byte	0x04, 0x2f
        /*0032*/ 	.short	(.L_9 - .L_8)
	.align		4
.L_8:
        /*0034*/ 	.word	index@(_Z9copybyColPfS_ii)
        /*0038*/ 	.word	0x0000000a


	//----- nvinfo : EIATTR_FRAME_SIZE
	.align		4
.L_9:
        /*003c*/ 	.byte	0x04, 0x11
        /*003e*/ 	.short	(.L_11 - .L_10)
	.align		4
.L_10:
        /*0040*/ 	.word	index@(_Z9copybyColPfS_ii)
        /*0044*/ 	.word	0x00000000


	//----- nvinfo : EIATTR_REGCOUNT
	.align		4
.L_11:
        /*0048*/ 	.byte	0x04, 0x2f
        /*004a*/ 	.short	(.L_13 - .L_12)
	.align		4
.L_12:
        /*004c*/ 	.word	index@(_Z17transposeNaiveRowPfS_ii)
        /*0050*/ 	.word	0x0000000a


	//----- nvinfo : EIATTR_FRAME_SIZE
	.align		4
.L_13:
        /*0054*/ 	.byte	0x04, 0x11
        /*0056*/ 	.short	(.L_15 - .L_14)
	.align		4
.L_14:
        /*0058*/ 	.word	index@(_Z17transposeNaiveRowPfS_ii)
        /*005c*/ 	.word	0x00000000


	//----- nvinfo : EIATTR_REGCOUNT
	.align		4
.L_15:
        /*0060*/ 	.byte	0x04, 0x2f
        /*0062*/ 	.short	(.L_17 - .L_16)
	.align		4
.L_16:
        /*0064*/ 	.word	index@(_Z17transposeNaiveColPfS_ii)
        /*0068*/ 	.word	0x0000000a


	//----- nvinfo : EIATTR_FRAME_SIZE
	.align		4
.L_17:
        /*006c*/ 	.byte	0x04, 0x11
        /*006e*/ 	.short	(.L_19 - .L_18)
	.align		4
.L_18:
        /*0070*/ 	.word	index@(_Z17transposeNaiveColPfS_ii)
        /*0074*/ 	.word	0x00000000


	//----- nvinfo : EIATTR_MIN_STACK_SIZE
	.align		4
.L_19:
        /*0078*/ 	.byte	0x04, 0x12
        /*007a*/ 	.short	(.L_21 - .L_20)
	.align		4
.L_20:
        /*007c*/ 	.word	index@(_Z17transposeNaiveColPfS_ii)
        /*0080*/ 	.word	0x00000000


	//----- nvinfo : EIATTR_MIN_STACK_SIZE
	.align		4
.L_21:
        /*0084*/ 	.byte	0x04, 0x12
        /*0086*/ 	.short	(.L_23 - .L_22)
	.align		4
.L_22:
        /*0088*/ 	.word	index@(_Z17transposeNaiveRowPfS_ii)
        /*008c*/ 	.word	0x00000000


	//----- nvinfo : EIATTR_MIN_STACK_SIZE
	.align		4
.L_23:
        /*0090*/ 	.byte	0x04, 0x12
        /*0092*/ 	.short	(.L_25 - .L_24)
	.align		4
.L_24:
        /*0094*/ 	.word	index@(_Z9copybyColPfS_ii)
        /*0098*/ 	.word	0x00000000


	//----- nvinfo : EIATTR_MIN_STACK_SIZE
	.align		4
.L_25:
        /*009c*/ 	.byte	0x04, 0x12
        /*009e*/ 	.short	(.L_27 - .L_26)
	.align		4
.L_26:
        /*00a0*/ 	.word	index@(_Z9copybyRowPfS_ii)
        /*00a4*/ 	.word	0x00000000


	//----- nvinfo : EIATTR_MIN_STACK_SIZE
	.align		4
.L_27:
        /*00a8*/ 	.byte	0x04, 0x12
        /*00aa*/ 	.short	(.L_29 - .L_28)
	.align		4
.L_28:
        /*00ac*/ 	.word	index@(_Z6warmupPfS_ii)
        /*00b0*/ 	.word	0x00000000
.L_29:


//--------------------- .nv.compat                --------------------------
	.section	.nv.compat,"",@"SHT_CUDA_COMPAT_INFO"
	.align	4
        /*0000*/ 	.byte	0x02, 0x09, 0x00, 0x00, 0x02, 0x02, 0x01, 0x00, 0x02, 0x05, 0x05, 0x00, 0x03, 0x07, 0x01, 0x01
        /*0010*/ 	.byte	0x02, 0x03, 0x00, 0x00, 0x02, 0x06, 0x01, 0x00, 0x04, 0x0b, 0x08, 0x00, 0x09, 0x00, 0x00, 0x00
        /*0020*/ 	.byte	0x00, 0x00, 0x00, 0x00


//--------------------- .nv.info._Z17transposeNaiveColPfS_ii --------------------------
	.section	.nv.info._Z17transposeNaiveColPfS_ii,"",@"SHT_CUDA_INFO"
	.sectionflags	@""
	.align	4


	//----- nvinfo : EIATTR_CUDA_API_VERSION
	.align		4
        /*0000*/ 	.byte	0x04, 0x37
        /*0002*/ 	.short	(.L_31 - .L_30)
.L_30:
        /*0004*/ 	.word	0x00000082


	//----- nvinfo : EIATTR_KPARAM_INFO
	.align		4
.L_31:
        /*0008*/ 	.byte	0x04, 0x17
        /*000a*/ 	.short	(.L_33 - .L_32)
.L_32:
        /*000c*/ 	.word	0x00000000
        /*0010*/ 	.short	0x0003
        /*0012*/ 	.short	0x0014
        /*0014*/ 	.byte	0x00, 0xf0, 0x11, 0x00


	//----- nvinfo : EIATTR_KPARAM_INFO
	.align		4
.L_33:
        /*0018*/ 	.byte	0x04, 0x17
        /*001a*/ 	.short	(.L_35 - .L_34)
.L_34:
        /*001c*/ 	.word	0x00000000
        /*0020*/ 	.short	0x0002
        /*0022*/ 	.short	0x0010
        /*0024*/ 	.byte	0x00, 0xf0, 0x11, 0x00


	//----- nvinfo : EIATTR_KPARAM_INFO
	.align		4
.L_35:
        /*0028*/ 	.byte	0x04, 0x17
        /*002a*/ 	.short	(.L_37 - .L_36)
.L_36:
        /*002c*/ 	.word	0x00000000
        /*0030*/ 	.short	0x0001
        /*0032*/ 	.short	0x0008
        /*0034*/ 	.byte	0x00, 0xf5, 0x21, 0x00


	//----- nvinfo : EIATTR_KPARAM_INFO
	.align		4
.L_37:
        /*0038*/ 	.byte	0x04, 0x17
        /*003a*/ 	.short	(.L_39 - .L_38)
.L_38:
        /*003c*/ 	.word	0x00000000
        /*0040*/ 	.short	0x0000
        /*0042*/ 	.short	0x0000
        /*0044*/ 	.byte	0x00, 0xf5, 0x21, 0x00


	//----- nvinfo : EIATTR_SPARSE_MMA_MASK
	.align		4
.L_39:
        /*0048*/ 	.byte	0x03, 0x50
        /*004a*/ 	.short	0x0000


	//----- nvinfo : EIATTR_MAXREG_COUNT
	.align		4
        /*004c*/ 	.byte	0x03, 0x1b
        /*004e*/ 	.short	0x00ff


	//----- nvinfo : EIATTR_MERCURY_ISA_VERSION
	.align		4
        /*0050*/ 	.byte	0x03, 0x5f
        /*0052*/ 	.short	0x0101


	//----- nvinfo : EIATTR_VRC_CTA_INIT_COUNT
	.align		4
        /*0054*/ 	.byte	0x02, 0x4a
	.zero		1
	.zero		1


	//----- nvinfo : EIATTR_EXIT_INSTR_OFFSETS
	.align		4
        /*0058*/ 	.byte	0x04, 0x1c
        /*005a*/ 	.short	(.L_41 - .L_40)


	//   ....[0]....
.L_40:
        /*005c*/ 	.word	0x000000c0


	//   ....[1]....
        /*0060*/ 	.word	0x00000160


	//----- nvinfo : EIATTR_CBANK_PARAM_SIZE
	.align		4
.L_41:
        /*0064*/ 	.byte	0x03, 0x19
        /*0066*/ 	.short	0x0018


	//----- nvinfo : EIATTR_PARAM_CBANK
	.align		4
        /*0068*/ 	.byte	0x04, 0x0a
        /*006a*/ 	.short	(.L_43 - .L_42)
	.align		4
.L_42:
        /*006c*/ 	.word	index@(.nv.constant0._Z17transposeNaiveColPfS_ii)
        /*0070*/ 	.short	0x0380
        /*0072*/ 	.short	0x0018


	//----- nvinfo : EIATTR_SW_WAR
	.align		4
.L_43:
        /*0074*/ 	.byte	0x04, 0x36
        /*0076*/ 	.short	(.L_45 - .L_44)
.L_44:
        /*0078*/ 	.word	0x00000008
.L_45:


//--------------------- .nv.info._Z17transposeNaiveRowPfS_ii --------------------------
	.section	.nv.info._Z17transposeNaiveRowPfS_ii,"",@"SHT_CUDA_INFO"
	.sectionflags	@""
	.align	4


	//----- nvinfo : EIATTR_CUDA_API_VERSION
	.align		4
        /*0000*/ 	.byte	0x04, 0x37
        /*0002*/ 	.short	(.L_47 - .L_46)
.L_46:
        /*0004*/ 	.word	0x00000082


	//----- nvinfo : EIATTR_KPARAM_INFO
	.align		4
.L_47:
        /*0008*/ 	.byte	0x04, 0x17
        /*000a*/ 	.short	(.L_49 - .L_48)
.L_48:
        /*000c*/ 	.word	0x00000000
        /*0010*/ 	.short	0x0003
        /*0012*/ 	.short	0x0014
        /*0014*/ 	.byte	0x00, 0xf0, 0x11, 0x00


	//----- nvinfo : EIATTR_KPARAM_INFO
	.align		4
.L_49:
        /*0018*/ 	.byte	0x04, 0x17
        /*001a*/ 	.short	(.L_51 - .L_50)
.L_50:
        /*001c*/ 	.word	0x00000000
        /*0020*/ 	.short	0x0002
        /*0022*/ 	.short	0x0010
        /*0024*/ 	.byte	0x00, 0xf0, 0x11, 0x00


	//----- nvinfo : EIATTR_KPARAM_INFO
	.align		4
.L_51:
        /*0028*/ 	.byte	0x04, 0x17
        /*002a*/ 	.short	(.L_53 - .L_52)
.L_52:
        /*002c*/ 	.word	0x00000000
        /*0030*/ 	.short	0x0001
        /*0032*/ 	.short	0x0008
        /*0034*/ 	.byte	0x00, 0xf5, 0x21, 0x00


	//----- nvinfo : EIATTR_KPARAM_INFO
	.align		4
.L_53:
        /*0038*/ 	.byte	0x04, 0x17
        /*003a*/ 	.short	(.L_55 - .L_54)
.L_54:
        /*003c*/ 	.word	0x00000000
        /*0040*/ 	.short	0x0000
        /*0042*/ 	.short	0x0000
        /*0044*/ 	.byte	0x00, 0xf5, 0x21, 0x00


	//----- nvinfo : EIATTR_SPARSE_MMA_MASK
	.align		4
.L_55:
        /*0048*/ 	.byte	0x03, 0x50
        /*004a*/ 	.short	0x0000


	//----- nvinfo : EIATTR_MAXREG_COUNT
	.align		4
        /*004c*/ 	.byte	0x03, 0x1b
        /*004e*/ 	.short	0x00ff


	//----- nvinfo : EIATTR_MERCURY_ISA_VERSION
	.align		4
        /*0050*/ 	.byte	0x03, 0x5f
        /*0052*/ 	.short	0x0101


	//----- nvinfo : EIATTR_VRC_CTA_INIT_COUNT
	.align		4
        /*0054*/ 	.byte	0x02, 0x4a
	.zero		1
	.zero		1


	//----- nvinfo : EIATTR_EXIT_INSTR_OFFSETS
	.align		4
        /*0058*/ 	.byte	0x04, 0x1c
        /*005a*/ 	.short	(.L_57 - .L_56)


	//   ....[0]....
.L_56:
        /*005c*/ 	.word	0x000000c0


	//   ....[1]....
        /*0060*/ 	.word	0x00000160


	//----- nvinfo : EIATTR_CBANK_PARAM_SIZE
	.align		4
.L_57:
        /*0064*/ 	.byte	0x03, 0x19
        /*0066*/ 	.short	0x0018


	//----- nvinfo : EIATTR_PARAM_CBANK
	.align		4
        /*0068*/ 	.byte	0x04, 0x0a
        /*006a*/ 	.short	(.L_59 - .L_58)
	.align		4
.L_58:
        /*006c*/ 	.word	index@(.nv.constant0._Z17transposeNaiveRowPfS_ii)
        /*0070*/ 	.short	0x0380
        /*0072*/ 	.short	0x0018


	//----- nvinfo : EIATTR_SW_WAR
	.align		4
.L_59:
        /*0074*/ 	.byte	0x04, 0x36
        /*0076*/ 	.short	(.L_61 - .L_60)
.L_60:
        /*0078*/ 	.word	0x00000008
.L_61:


//--------------------- .nv.info._Z9copybyColPfS_ii --------------------------
	.section	.nv.info._Z9copybyColPfS_ii,"",@"SHT_CUDA_INFO"
	.sectionflags	@""
	.align	4


	//----- nvinfo : EIATTR_CUDA_API_VERSION
	.align		4
        /*0000*/ 	.byte	0x04, 0x37
        /*0002*/ 	.short	(.L_63 - .L_62)
.L_62:
        /*0004*/ 	.word	0x00000082


	//----- nvinfo : EIATTR_KPARAM_INFO
	.align		4
.L_63:
        /*0008*/ 	.byte	0x04, 0x17
        /*000a*/ 	.short	(.L_65 - .L_64)
.L_64:
        /*000c*/ 	.word	0x00000000
        /*0010*/ 	.short	0x0003
        /*0012*/ 	.short	0x0014
        /*0014*/ 	.byte	0x00, 0xf0, 0x11, 0x00


	//----- nvinfo : EIATTR_KPARAM_INFO
	.align		4
.L_65:
        /*0018*/ 	.byte	0x04, 0x17
        /*001a*/ 	.short	(.L_67 - .L_66)
.L_66:
        /*001c*/ 	.word	0x00000000
        /*0020*/ 	.short	0x0002
        /*0022*/ 	.short	0x0010
        /*0024*/ 	.byte	0x00, 0xf0, 0x11, 0x00


	//----- nvinfo : EIATTR_KPARAM_INFO
	.align		4
.L_67:
        /*0028*/ 	.byte	0x04, 0x17
        /*002a*/ 	.short	(.L_69 - .L_68)
.L_68:
        /*002c*/ 	.word	0x00000000
        /*0030*/ 	.short	0x0001
        /*0032*/ 	.short	0x0008
        /*0034*/ 	.byte	0x00, 0xf5, 0x21, 0x00


	//----- nvinfo : EIATTR_KPARAM_INFO
	.align		4
.L_69:
        /*0038*/ 	.byte	0x04, 0x17
        /*003a*/ 	.short	(.L_71 - .L_70)
.L_70:
        /*003c*/ 	.word	0x00000000
        /*0040*/ 	.short	0x0000
        /*0042*/ 	.short	0x0000
        /*0044*/ 	.byte	0x00, 0xf5, 0x21, 0x00


	//----- nvinfo : EIATTR_SPARSE_MMA_MASK
	.align		4
.L_71:
        /*0048*/ 	.byte	0x03, 0x50
        /*004a*/ 	.short	0x0000


	//----- nvinfo : EIATTR_MAXREG_COUNT
	.align		4
        /*004c*/ 	.byte	0x03, 0x1b
        /*004e*/ 	.short	0x00ff


	//----- nvinfo : EIATTR_MERCURY_ISA_VERSION
	.align		4
        /*0050*/ 	.byte	0x03, 0x5f
        /*0052*/ 	.short	0x0101


	//----- nvinfo : EIATTR_VRC_CTA_INIT_COUNT
	.align		4
        /*0054*/ 	.byte	0x02, 0x4a
	.zero		1
	.zero		1


	//----- nvinfo : EIATTR_EXIT_INSTR_OFFSETS
	.align		4
        /*0058*/ 	.byte	0x04, 0x1c
        /*005a*/ 	.short	(.L_73 - .L_72)


	//   ....[0]....
.L_72:
        /*005c*/ 	.word	0x000000c0


	//   ....[1]....
        /*0060*/ 	.word	0x00000150


	//----- nvinfo : EIATTR_CBANK_PARAM_SIZE
	.align		4
.L_73:
        /*0064*/ 	.byte	0x03, 0x19
        /*0066*/ 	.short	0x0018


	//----- nvinfo : EIATTR_PARAM_CBANK
	.align		4
        /*0068*/ 	.byte	0x04, 0x0a
        /*006a*/ 	.short	(.L_75 - .L_74)
	.align		4
.L_74:
        /*006c*/ 	.word	index@(.nv.constant0._Z9copybyColPfS_ii)
        /*0070*/ 	.short	0x0380
        /*0072*/ 	.short	0x0018


	//----- nvinfo : EIATTR_SW_WAR
	.align		4
.L_75:
        /*0074*/ 	.byte	0x04, 0x36
        /*0076*/ 	.short	(.L_77 - .L_76)
.L_76:
        /*0078*/ 	.word	0x00000008
.L_77:


//--------------------- .nv.info._Z9copybyRowPfS_ii --------------------------
	.section	.nv.info._Z9copybyRowPfS_ii,"",@"SHT_CUDA_INFO"
	.sectionflags	@""
	.align	4


	//----- nvinfo : EIATTR_CUDA_API_VERSION
	.align		4
        /*0000*/ 	.byte	0x04, 0x37
        /*0002*/ 	.short	(.L_79 - .L_78)
.L_78:
        /*0004*/ 	.word	0x00000082


	//----- nvinfo : EIATTR_KPARAM_INFO
	.align		4
.L_79:
        /*0008*/ 	.byte	0x04, 0x17
        /*000a*/ 	.short	(.L_81 - .L_80)
.L_80:
        /*000c*/ 	.word	0x00000000
        /*0010*/ 	.short	0x0003
        /*0012*/ 	.short	0x0014
        /*0014*/ 	.byte	0x00, 0xf0, 0x11, 0x00


	//----- nvinfo : EIATTR_KPARAM_INFO
	.align		4
.L_81:
        /*0018*/ 	.byte	0x04, 0x17
        /*001a*/ 	.short	(.L_83 - .L_82)
.L_82:
        /*001c*/ 	.word	0x00000000
        /*0020*/ 	.short	0x0002
        /*0022*/ 	.short	0x0010
        /*0024*/ 	.byte	0x00, 0xf0, 0x11, 0x00


	//----- nvinfo : EIATTR_KPARAM_INFO
	.align		4
.L_83:
        /*0028*/ 	.byte	0x04, 0x17
        /*002a*/ 	.short	(.L_85 - .L_84)
.L_84:
        /*002c*/ 	.word	0x00000000
        /*0030*/ 	.short	0x0001
        /*0032*/ 	.short	0x0008
        /*0034*/ 	.byte	0x00, 0xf5, 0x21, 0x00


	//----- nvinfo : EIATTR_KPARAM_INFO
	.align		4
.L_85:
        /*0038*/ 	.byte	0x04, 0x17
        /*003a*/ 	.short	(.L_87 - .L_86)
.L_86:
        /*003c*/ 	.word	0x00000000
        /*0040*/ 	.short	0x0000
        /*0042*/ 	.short	0x0000
        /*0044*/ 	.byte	0x00, 0xf5, 0x21, 0x00


	//----- nvinfo : EIATTR_SPARSE_MMA_MASK
	.align		4
.L_87:
        /*0048*/ 	.byte	0x03, 0x50
        /*004a*/ 	.short	0x0000


	//----- nvinfo : EIATTR_MAXREG_COUNT
	.align		4
        /*004c*/ 	.byte	0x03, 0x1b
        /*004e*/ 	.short	0x00ff


	//----- nvinfo : EIATTR_MERCURY_ISA_VERSION
	.align		4
        /*0050*/ 	.byte	0x03, 0x5f
        /*0052*/ 	.short	0x0101


	//----- nvinfo : EIATTR_VRC_CTA_INIT_COUNT
	.align		4
        /*0054*/ 	.byte	0x02, 0x4a
	.zero		1
	.zero		1


	//----- nvinfo : EIATTR_EXIT_INSTR_OFFSETS
	.align		4
        /*0058*/ 	.byte	0x04, 0x1c
        /*005a*/ 	.short	(.L_89 - .L_88)


	//   ....[0]....
.L_88:
        /*005c*/ 	.word	0x000000c0


	//   ....[1]....
        /*0060*/ 	.word	0x00000150


	//----- nvinfo : EIATTR_CBANK_PARAM_SIZE
	.align		4
.L_89:
        /*0064*/ 	.byte	0x03, 0x19
        /*0066*/ 	.short	0x0018


	//----- nvinfo : EIATTR_PARAM_CBANK
	.align		4
        /*0068*/ 	.byte	0x04, 0x0a
        /*006a*/ 	.short	(.L_91 - .L_90)
	.align		4
.L_90:
        /*006c*/ 	.word	index@(.nv.constant0._Z9copybyRowPfS_ii)
        /*0070*/ 	.short	0x0380
        /*0072*/ 	.short	0x0018


	//----- nvinfo : EIATTR_SW_WAR
	.align		4
.L_91:
        /*0074*/ 	.byte	0x04, 0x36
        /*0076*/ 	.short	(.L_93 - .L_92)
.L_92:
        /*0078*/ 	.word	0x00000008
.L_93:


//--------------------- .nv.info._Z6warmupPfS_ii  --------------------------
	.section	.nv.info._Z6warmupPfS_ii,"",@"SHT_CUDA_INFO"
	.sectionflags	@""
	.align	4


	//----- nvinfo : EIATTR_CUDA_API_VERSION
	.align		4
        /*0000*/ 	.byte	0x04, 0x37
        /*0002*/ 	.short	(.L_95 - .L_94)
.L_94:
        /*0004*/ 	.word	0x00000082


	//----- nvinfo : EIATTR_KPARAM_INFO
	.align		4
.L_95:
        /*0008*/ 	.byte	0x04, 0x17
        /*000a*/ 	.short	(.L_97 - .L_96)
.L_96:
        /*000c*/ 	.word	0x00000000
        /*0010*/ 	.short	0x0003
        /*0012*/ 	.short	0x0014
        /*0014*/ 	.byte	0x00, 0xf0, 0x11, 0x00


	//----- nvinfo : EIATTR_KPARAM_INFO
	.align		4
.L_97:
        /*0018*/ 	.byte	0x04, 0x17
        /*001a*/ 	.short	(.L_99 - .L_98)
.L_98:
        /*001c*/ 	.word	0x00000000
        /*0020*/ 	.short	0x0002
        /*0022*/ 	.short	0x0010
        /*0024*/ 	.byte	0x00, 0xf0, 0x11, 0x00


	//----- nvinfo : EIATTR_KPARAM_INFO
	.align		4
.L_99:
        /*0028*/ 	.byte	0x04, 0x17
        /*002a*/ 	.short	(.L_101 - .L_100)
.L_100:
        /*002c*/ 	.word	0x00000000
        /*0030*/ 	.short	0x0001
        /*0032*/ 	.short	0x0008
        /*0034*/ 	.byte	0x00, 0xf5, 0x21, 0x00


	//----- nvinfo : EIATTR_KPARAM_INFO
	.align		4
.L_101:
        /*0038*/ 	.byte	0x04, 0x17
        /*003a*/ 	.short	(.L_103 - .L_102)
.L_102:
        /*003c*/ 	.word	0x00000000
        /*0040*/ 	.short	0x0000
        /*0042*/ 	.short	0x0000
        /*0044*/ 	.byte	0x00, 0xf5, 0x21, 0x00


	//----- nvinfo : EIATTR_SPARSE_MMA_MASK
	.align		4
.L_103:
        /*0048*/ 	.byte	0x03, 0x50
        /*004a*/ 	.short	0x0000


	//----- nvinfo : EIATTR_MAXREG_COUNT
	.align		4
        /*004c*/ 	.byte	0x03, 0x1b
        /*004e*/ 	.short	0x00ff


	//----- nvinfo : EIATTR_MERCURY_ISA_VERSION
	.align		4
        /*0050*/ 	.byte	0x03, 0x5f
        /*0052*/ 	.short	0x0101


	//----- nvinfo : EIATTR_VRC_CTA_INIT_COUNT
	.align		4
        /*0054*/ 	.byte	0x02, 0x4a
	.zero		1
	.zero		1


	//----- nvinfo : EIATTR_EXIT_INSTR_OFFSETS
	.align		4
        /*0058*/ 	.byte	0x04, 0x1c
        /*005a*/ 	.short	(.L_105 - .L_104)


	//   ....[0]....
.L_104:
        /*005c*/ 	.word	0x000000c0


	//   ....[1]....
        /*0060*/ 	.word	0x00000150


	//----- nvinfo : EIATTR_CBANK_PARAM_SIZE
	.align		4
.L_105:
        /*0064*/ 	.byte	0x03, 0x19
        /*0066*/ 	.short	0x0018


	//----- nvinfo : EIATTR_PARAM_CBANK
	.align		4
        /*0068*/ 	.byte	0x04, 0x0a
        /*006a*/ 	.short	(.L_107 - .L_106)
	.align		4
.L_106:
        /*006c*/ 	.word	index@(.nv.constant0._Z6warmupPfS_ii)
        /*0070*/ 	.short	0x0380
        /*0072*/ 	.short	0x0018


	//----- nvinfo : EIATTR_SW_WAR
	.align		4
.L_107:
        /*0074*/ 	.byte	0x04, 0x36
        /*0076*/ 	.short	(.L_109 - .L_108)
.L_108:
        /*0078*/ 	.word	0x00000008
.L_109:


//--------------------- .nv.callgraph             --------------------------
	.section	.nv.callgraph,"",@"SHT_CUDA_CALLGRAPH"
	.align	4
	.sectionentsize	8
	.align		4
        /*0000*/ 	.word	0x00000000
	.align		4
        /*0004*/ 	.word	0xffffffff
	.align		4
        /*0008*/ 	.word	0x00000000
	.align		4
        /*000c*/ 	.word	0xfffffffe
	.align		4
        /*0010*/ 	.word	0x00000000
	.align		4
        /*0014*/ 	.word	0xfffffffd
	.align		4
        /*0018*/ 	.word	0x00000000
	.align		4
        /*001c*/ 	.word	0xfffffffc


//--------------------- .text._Z17transposeNaiveColPfS_ii --------------------------
	.section	.text._Z17transposeNaiveColPfS_ii,"ax",@progbits
	.align	128
        .global         _Z17transposeNaiveColPfS_ii
        .type           _Z17transposeNaiveColPfS_ii,@function
        .size           _Z17transposeNaiveColPfS_ii,(.L_x_5 - _Z17transposeNaiveColPfS_ii)
        .other          _Z17transposeNaiveColPfS_ii,@"STO_CUDA_ENTRY STV_DEFAULT"
_Z17transposeNaiveColPfS_ii:
.text._Z17transposeNaiveColPfS_ii:
[----:B------:R-:W-:Y:S01]  /*0000*/  LDC R1, c[0x0][0x37c] ;  /* 0x0000df00ff017b82 */ /* 0x000fe20000000800 */
[----:B------:R-:W0:Y:S07]  /*0010*/  S2R R2, SR_TID.Y ;  /* 0x0000000000027919 */ /* 0x000e2e0000002200 */
[----:B------:R-:W1:Y:S01]  /*0020*/  LDC R0, c[0x0][0x360] ;  /* 0x0000d800ff007b82 */ /* 0x000e620000000800 */
[----:B------:R-:W2:Y:S01]  /*0030*/  LDCU.64 UR6, c[0x0][0x390] ;  /* 0x00007200ff0677ac */ /* 0x000ea20008000a00 */
[----:B------:R-:W1:Y:S06]  /*0040*/  S2R R3, SR_TID.X ;  /* 0x0000000000037919 */ /* 0x000e6c0000002100 */
[----:B------:R-:W0:Y:S08]  /*0050*/  S2UR UR5, SR_CTAID.Y ;  /* 0x00000000000579c3 */ /* 0x000e300000002600 */
[----:B------:R-:W0:Y:S08]  /*0060*/  LDC R7, c[0x0][0x364] ;  /* 0x0000d900ff077b82 */ /* 0x000e300000000800 */
[----:B------:R-:W1:Y:S01]  /*0070*/  S2UR UR4, SR_CTAID.X ;  /* 0x00000000000479c3 */ /* 0x000e620000002500 */
[----:B0-----:R-:W-:-:S05]  /*0080*/  IMAD R7, R7, UR5, R2 ;  /* 0x0000000507077c24 */ /* 0x001fca000f8e0202 */
[----:B--2---:R-:W-:Y:S01]  /*0090*/  ISETP.GE.AND P0, PT, R7, UR7, PT ;  /* 0x0000000707007c0c */ /* 0x004fe2000bf06270 */
[----:B-1----:R-:W-:-:S05]  /*00a0*/  IMAD R0, R0, UR4, R3 ;  /* 0x0000000400007c24 */ /* 0x002fca000f8e0203 */
[----:B------:R-:W-:-:S13]  /*00b0*/  ISETP.GE.OR P0, PT, R0, UR6, P0 ;  /* 0x0000000600007c0c */ /* 0x000fda0008706670 */
[----:B------:R-:W-:Y:S05]  /*00c0*/  @P0 EXIT ;  /* 0x000000000000094d */ /* 0x000fea0003800000 */
[----:B------:R-:W0:Y:S01]  /*00d0*/  LDC.64 R2, c[0x0][0x388] ;  /* 0x0000e200ff027b82 */ /* 0x000e220000000a00 */
[----:B------:R-:W1:Y:S01]  /*00e0*/  LDCU.64 UR4, c[0x0][0x358] ;  /* 0x00006b00ff0477ac */ /* 0x000e620008000a00 */
[----:B------:R-:W-:-:S04]  /*00f0*/  IMAD R5, R0, UR7, R7 ;  /* 0x0000000700057c24 */ /* 0x000fc8000f8e0207 */
[----:B0-----:R-:W-:Y:S02]  /*0100*/  IMAD.WIDE R2, R5, 0x4, R2 ;  /* 0x0000000405027825 */ /* 0x001fe400078e0202 */
[----:B------:R-:W0:Y:S04]  /*0110*/  LDC.64 R4, c[0x0][0x380] ;  /* 0x0000e000ff047b82 */ /* 0x000e280000000a00 */
[----:B-1----:R-:W2:Y:S01]  /*0120*/  LDG.E R3, desc[UR4][R2.64] ;  /* 0x0000000402037981 */ /* 0x002ea2000c1e1900 */
[----:B------:R-:W-:-:S04]  /*0130*/  IMAD R7, R7, UR6, R0 ;  /* 0x0000000607077c24 */ /* 0x000fc8000f8e0200 */
[----:B0-----:R-:W-:-:S05]  /*0140*/  IMAD.WIDE R4, R7, 0x4, R4 ;  /* 0x0000000407047825 */ /* 0x001fca00078e0204 */
[----:B--2---:R-:W-:Y:S01]  /*0150*/  STG.E desc[UR4][R4.64], R3 ;  /* 0x0000000304007986 */ /* 0x004fe2000c101904 */
[----:B------:R-:W-:Y:S05]  /*0160*/  EXIT ;  /* 0x000000000000794d */ /* 0x000fea0003800000 */
.L_x_0:
[----:B------:R-:W-:-:S00]  /*0170*/  BRA `(.L_x_0) ;  /* 0xfffffffc00fc7947 */ /* 0x000fc0000383ffff */
[----:B------:R-:W-:-:S00]  /*0180*/  NOP ;  /* 0x0000000000007918 */ /* 0x000fc00000000000 */
[----:B------:R-:W-:-:S00]  /*0190*/  NOP ;  /* 0x0000000000007918 */ /* 0x000fc00000000000 */
[----:B------:R-:W-:-:S00]  /*01a0*/  NOP ;  /* 0x0000000000007918 */ /* 0x000fc00000000000 */
[----:B------:R-:W-:-:S00]  /*01b0*/  NOP ;  /* 0x0000000000007918 */ /* 0x000fc00000000000 */
[----:B------:R-:W-:-:S00]  /*01c0*/  NOP ;  /* 0x0000000000007918 */ /* 0x000fc00000000000 */
[----:B------:R-:W-:-:S00]  /*01d0*/  NOP ;  /* 0x0000000000007918 */ /* 0x000fc00000000000 */
[----:B------:R-:W-:-:S00]  /*01e0*/  NOP ;  /* 0x0000000000007918 */ /* 0x000fc00000000000 */
[----:B------:R-:W-:-:S00]  /*01f0*/  NOP ;  /* 0x0000000000007918 */ /* 0x000fc00000000000 */
.L_x_5:


//--------------------- .text._Z17transposeNaiveRowPfS_ii --------------------------
	.section	.text._Z17transposeNaiveRowPfS_ii,"ax",@progbits
	.align	128
        .global         _Z17transposeNaiveRowPfS_ii
        .type           _Z17transposeNaiveRowPfS_ii,@function
        .size           _Z17transposeNaiveRowPfS_ii,(.L_x_6 - _Z17transposeNaiveRowPfS_ii)
        .other          _Z17transposeNaiveRowPfS_ii,@"STO_CUDA_ENTRY STV_DEFAULT"
_Z17transposeNaiveRowPfS_ii:
.text._Z17transposeNaiveRowPfS_ii:
        /* <DEDUP_REMOVED lines=23> */
.L_x_1:
        /* <DEDUP_REMOVED lines=9> */
.L_x_6:


//--------------------- .text._Z9copybyColPfS_ii  --------------------------
	.section	.text._Z9copybyColPfS_ii,"ax",@progbits
	.align	128
        .global         _Z9copybyColPfS_ii
        .type           _Z9copybyColPfS_ii,@function
        .size           _Z9copybyColPfS_ii,(.L_x_7 - _Z9copybyColPfS_ii)
        .other          _Z9copybyColPfS_ii,@"STO_CUDA_ENTRY STV_DEFAULT"
_Z9copybyColPfS_ii:
.text._Z9copybyColPfS_ii:
        /* <DEDUP_REMOVED lines=15> */
[----:B------:R-:W-:-:S06]  /*00f0*/  IMAD R7, R0, UR7, R5 ;  /* 0x0000000700077c24 */ /* 0x000fcc000f8e0205 */
[----:B------:R-:W2:Y:S01]  /*0100*/  LDC.64 R4, c[0x0][0x380] ;  /* 0x0000e000ff047b82 */ /* 0x000ea20000000a00 */
[----:B0-----:R-:W-:-:S06]  /*0110*/  IMAD.WIDE R2, R7, 0x4, R2 ;  /* 0x0000000407027825 */ /* 0x001fcc00078e0202 */
[----:B-1----:R-:W3:Y:S01]  /*0120*/  LDG.E R3, desc[UR4][R2.64] ;  /* 0x0000000402037981 */ /* 0x002ee2000c1e1900 */
[----:B--2---:R-:W-:-:S05]  /*0130*/  IMAD.WIDE R4, R7, 0x4, R4 ;  /* 0x0000000407047825 */ /* 0x004fca00078e0204 */
[----:B---3--:R-:W-:Y:S01]  /*0140*/  STG.E desc[UR4][R4.64], R3 ;  /* 0x0000000304007986 */ /* 0x008fe2000c101904 */
[----:B------:R-:W-:Y:S05]  /*0150*/  EXIT ;  /* 0x000000000000794d */ /* 0x000fea0003800000 */
.L_x_2:
        /* <DEDUP_REMOVED lines=10> */
.L_x_7:


//--------------------- .text._Z9copybyRowPfS_ii  --------------------------
	.section	.text._Z9copybyRowPfS_ii,"ax",@progbits
	.align	128
        .global         _Z9copybyRowPfS_ii
        .type           _Z9copybyRowPfS_ii,@function
        .size           _Z9copybyRowPfS_ii,(.L_x_8 - _Z9copybyRowPfS_ii)
        .other          _Z9copybyRowPfS_ii,@"STO_CUDA_ENTRY STV_DEFAULT"
_Z9copybyRowPfS_ii:
.text._Z9copybyRowPfS_ii:
        /* <DEDUP_REMOVED lines=22> */
.L_x_3:
        /* <DEDUP_REMOVED lines=10> */
.L_x_8:


//--------------------- .text._Z6warmupPfS_ii     --------------------------
	.section	.text._Z6warmupPfS_ii,"ax",@progbits
	.align	128
        .global         _Z6warmupPfS_ii
        .type           _Z6warmupPfS_ii,@function
        .size           _Z6warmupPfS_ii,(.L_x_9 - _Z6warmupPfS_ii)
        .other          _Z6warmupPfS_ii,@"STO_CUDA_ENTRY STV_DEFAULT"
_Z6warmupPfS_ii:
.text._Z6warmupPfS_ii:
        /* <DEDUP_REMOVED lines=22> */
.L_x_4:
        /* <DEDUP_REMOVED lines=10> */
.L_x_9:


//--------------------- .nv.shared.reserved.0     --------------------------
	.section	.nv.shared.reserved.0,"aw",@nobits
	.weak		__nv_reservedSMEM_offset_0_alias
	.size		__nv_reservedSMEM_offset_0_alias, 0, 64
	.other		__nv_reservedSMEM_offset_0_alias,@"STO_CUDA_RESERVED_SHARED STV_DEFAULT"
__nv_reservedSMEM_offset_0_alias:
	.zero		0
	.zero		64


//--------------------- .nv.constant0._Z17transposeNaiveColPfS_ii --------------------------
	.section	.nv.constant0._Z17transposeNaiveColPfS_ii,"a",@progbits
	.sectionflags	@""
	.align	4
.nv.constant0._Z17transposeNaiveColPfS_ii:
	.zero		920


//--------------------- .nv.constant0._Z17transposeNaiveRowPfS_ii --------------------------
	.section	.nv.constant0._Z17transposeNaiveRowPfS_ii,"a",@progbits
	.sectionflags	@""
	.align	4
.nv.constant0._Z17transposeNaiveRowPfS_ii:
	.zero		920


//--------------------- .nv.constant0._Z9copybyColPfS_ii --------------------------
	.section	.nv.constant0._Z9copybyColPfS_ii,"a",@progbits
	.sectionflags	@""
	.align	4
.nv.constant0._Z9copybyColPfS_ii:
	.zero		920


//--------------------- .nv.constant0._Z9copybyRowPfS_ii --------------------------
	.section	.nv.constant0._Z9copybyRowPfS_ii,"a",@progbits
	.sectionflags	@""
	.align	4
.nv.constant0._Z9copybyRowPfS_ii:
	.zero		920


//--------------------- .nv.constant0._Z6warmupPfS_ii --------------------------
	.section	.nv.constant0._Z6warmupPfS_ii,"a",@progbits
	.sectionflags	@""
	.align	4
.nv.constant0._Z6warmupPfS_ii:
	.zero		920


//--------------------- SYMBOLS --------------------------

	.type		.nv.reservedSmem.offset0,@object
	.size		.nv.reservedSmem.offset0,0x4
